	.headerflags	@"EF_CUDA_TEXMODE_UNIFIED EF_CUDA_64BIT_ADDRESS EF_CUDA_ACCELERATORS EF_CUDA_SM90 EF_CUDA_VIRTUAL_SM(EF_CUDA_SM90)"
	.elftype	@"ET_EXEC"


//--------------------- .nv.info                  --------------------------
	.section	.nv.info,"",@"SHT_CUDA_INFO"
	.align	4


	//----- nvinfo : EIATTR_REGCOUNT
	.align		4
        /*0000*/ 	.byte	0x04, 0x2f
        /*0002*/ 	.short	(.L_3 - .L_2)
	.align		4
.L_2:
        /*0004*/ 	.word	index@(triton_poi_fused__native_batch_norm_legit_no_training_relu_12)
        /*0008*/ 	.word	0x00000011


	//----- nvinfo : EIATTR_MIN_STACK_SIZE
	.align		4
.L_3:
        /*000c*/ 	.byte	0x04, 0x12
        /*000e*/ 	.short	(.L_5 - .L_4)
	.align		4
.L_4:
        /*0010*/ 	.word	index@(triton_poi_fused__native_batch_norm_legit_no_training_relu_12)
        /*0014*/ 	.word	0x00000000


	//----- nvinfo : EIATTR_FRAME_SIZE
	.align		4
.L_5:
        /*0018*/ 	.byte	0x04, 0x11
        /*001a*/ 	.short	(.L_7 - .L_6)
	.align		4
.L_6:
        /*001c*/ 	.word	index@(triton_poi_fused__native_batch_norm_legit_no_training_relu_12)
        /*0020*/ 	.word	0x00000000


	//----- nvinfo : EIATTR_MIN_STACK_SIZE
	.align		4
.L_7:
        /*0024*/ 	.byte	0x04, 0x12
        /*0026*/ 	.short	(.L_9 - .L_8)
	.align		4
.L_8:
        /*0028*/ 	.word	index@(triton_poi_fused__native_batch_norm_legit_no_training_relu_12)
        /*002c*/ 	.word	0x00000000
.L_9:


//--------------------- .nv.info.triton_poi_fused__native_batch_norm_legit_no_training_relu_12 --------------------------
	.section	.nv.info.triton_poi_fused__native_batch_norm_legit_no_training_relu_12,"",@"SHT_CUDA_INFO"
	.sectionflags	@""
	.align	4


	//----- nvinfo : EIATTR_CUDA_API_VERSION
	.align		4
        /*0000*/ 	.byte	0x04, 0x37
        /*0002*/ 	.short	(.L_11 - .L_10)
.L_10:
        /*0004*/ 	.word	0x0000007c


	//----- nvinfo : EIATTR_KPARAM_INFO
	.align		4
.L_11:
        /*0008*/ 	.byte	0x04, 0x17
        /*000a*/ 	.short	(.L_13 - .L_12)
.L_12:
        /*000c*/ 	.word	0x00000000
        /*0010*/ 	.short	0x0006
        /*0012*/ 	.short	0x0030
        /*0014*/ 	.byte	0x00, 0xf0, 0x11, 0x00


	//----- nvinfo : EIATTR_KPARAM_INFO
	.align		4
.L_13:
        /*0018*/ 	.byte	0x04, 0x17
        /*001a*/ 	.short	(.L_15 - .L_14)
.L_14:
        /*001c*/ 	.word	0x00000000
        /*0020*/ 	.short	0x0005
        /*0022*/ 	.short	0x0028
        /*0024*/ 	.byte	0x00, 0xf4, 0x21, 0x00


	//----- nvinfo : EIATTR_KPARAM_INFO
	.align		4
.L_15:
        /*0028*/ 	.byte	0x04, 0x17
        /*002a*/ 	.short	(.L_17 - .L_16)
.L_16:
        /*002c*/ 	.word	0x00000000
        /*0030*/ 	.short	0x0004
        /*0032*/ 	.short	0x0020
        /*0034*/ 	.byte	0x00, 0xf4, 0x21, 0x00


	//----- nvinfo : EIATTR_KPARAM_INFO
	.align		4
.L_17:
        /*0038*/ 	.byte	0x04, 0x17
        /*003a*/ 	.short	(.L_19 - .L_18)
.L_18:
        /*003c*/ 	.word	0x00000000
        /*0040*/ 	.short	0x0003
        /*0042*/ 	.short	0x0018
        /*0044*/ 	.byte	0x00, 0xf4, 0x21, 0x00


	//----- nvinfo : EIATTR_KPARAM_INFO
	.align		4
.L_19:
        /*0048*/ 	.byte	0x04, 0x17
        /*004a*/ 	.short	(.L_21 - .L_20)
.L_20:
        /*004c*/ 	.word	0x00000000
        /*0050*/ 	.short	0x0002
        /*0052*/ 	.short	0x0010
        /*0054*/ 	.byte	0x00, 0xf4, 0x21, 0x00


	//----- nvinfo : EIATTR_KPARAM_INFO
	.align		4
.L_21:
        /*0058*/ 	.byte	0x04, 0x17
        /*005a*/ 	.short	(.L_23 - .L_22)
.L_22:
        /*005c*/ 	.word	0x00000000
        /*0060*/ 	.short	0x0001
        /*0062*/ 	.short	0x0008
        /*0064*/ 	.byte	0x00, 0xf4, 0x21, 0x00


	//----- nvinfo : EIATTR_KPARAM_INFO
	.align		4
.L_23:
        /*0068*/ 	.byte	0x04, 0x17
        /*006a*/ 	.short	(.L_25 - .L_24)
.L_24:
        /*006c*/ 	.word	0x00000000
        /*0070*/ 	.short	0x0000
        /*0072*/ 	.short	0x0000
        /*0074*/ 	.byte	0x00, 0xf4, 0x21, 0x00


	//----- nvinfo : EIATTR_SPARSE_MMA_MASK
	.align		4
.L_25:
        /*0078*/ 	.byte	0x03, 0x50
        /*007a*/ 	.short	0x0000


	//----- nvinfo : EIATTR_MAXREG_COUNT
	.align		4
        /*007c*/ 	.byte	0x03, 0x1b
        /*007e*/ 	.short	0x00ff


	//----- nvinfo : EIATTR_EXIT_INSTR_OFFSETS
	.align		4
        /*0080*/ 	.byte	0x04, 0x1c
        /*0082*/ 	.short	(.L_27 - .L_26)


	//   ....[0]....
.L_26:
        /*0084*/ 	.word	0x00000360


	//----- nvinfo : EIATTR_REQNTID
	.align		4
.L_27:
        /*0088*/ 	.byte	0x04, 0x10
        /*008a*/ 	.short	(.L_29 - .L_28)
.L_28:
        /*008c*/ 	.word	0x00000100
        /*0090*/ 	.word	0x00000001
        /*0094*/ 	.word	0x00000001


	//----- nvinfo : EIATTR_CBANK_PARAM_SIZE
	.align		4
.L_29:
        /*0098*/ 	.byte	0x03, 0x19
        /*009a*/ 	.short	0x0034


	//----- nvinfo : EIATTR_PARAM_CBANK
	.align		4
        /*009c*/ 	.byte	0x04, 0x0a
        /*009e*/ 	.short	(.L_31 - .L_30)
	.align		4
.L_30:
        /*00a0*/ 	.word	index@(.nv.constant0.triton_poi_fused__native_batch_norm_legit_no_training_relu_12)
        /*00a4*/ 	.short	0x0210
        /*00a6*/ 	.short	0x0034


	//----- nvinfo : EIATTR_SW_WAR
	.align		4
.L_31:
        /*00a8*/ 	.byte	0x04, 0x36
        /*00aa*/ 	.short	(.L_33 - .L_32)
.L_32:
        /*00ac*/ 	.word	0x00000008
.L_33:


//--------------------- .nv.callgraph             --------------------------
	.section	.nv.callgraph,"",@"SHT_CUDA_CALLGRAPH"
	.align	4
	.sectionentsize	8
	.align		4
        /*0000*/ 	.word	0x00000000
	.align		4
        /*0004*/ 	.word	0xffffffff
	.align		4
        /*0008*/ 	.word	0x00000000
	.align		4
        /*000c*/ 	.word	0xfffffffe
	.align		4
        /*0010*/ 	.word	0x00000000
	.align		4
        /*0014*/ 	.word	0xfffffffd
	.align		4
        /*0018*/ 	.word	0x00000000
	.align		4
        /*001c*/ 	.word	0xfffffffc


//--------------------- .nv.constant4             --------------------------
	.section	.nv.constant4,"a",@progbits
	.align	8
	.align		8
.nv.constant4:
        /*0000*/ 	.dword	_$_str
	.align		8
        /*0008*/ 	.dword	_$_str_$_2


//--------------------- .text.triton_poi_fused__native_batch_norm_legit_no_training_relu_12 --------------------------
	.section	.text.triton_poi_fused__native_batch_norm_legit_no_training_relu_12,"ax",@progbits
	.align	128
        .global         triton_poi_fused__native_batch_norm_legit_no_training_relu_12
        .type           triton_poi_fused__native_batch_norm_legit_no_training_relu_12,@function
        .size           triton_poi_fused__native_batch_norm_legit_no_training_relu_12,(.L_x_1 - triton_poi_fused__native_batch_norm_legit_no_training_relu_12)
        .other          triton_poi_fused__native_batch_norm_legit_no_training_relu_12,@"STO_CUDA_ENTRY STV_DEFAULT"
triton_poi_fused__native_batch_norm_legit_no_training_relu_12:
.text.triton_poi_fused__native_batch_norm_legit_no_training_relu_12:
[----:B------:R-:W-:Y:S01]  /*0000*/  LDC R1, c[0x0][0x28] ;  /* 0x00000a00ff017b82 */ /* 0x000fe20000000800 */
[----:B------:R-:W1:Y:S07]  /*0010*/  S2R R0, SR_TID.X ;  /* 0x0000000000007919 */ /* 0x000e6e0000002100 */
[----:B------:R-:W2:Y:S01]  /*0020*/  LDC.64 R6, c[0x0][0x220] ;  /* 0x00008800ff067b82 */ /* 0x000ea20000000a00 */
[----:B------:R-:W-:Y:S01]  /*0030*/  ULDC.64 UR4, c[0x0][0x208] ;  /* 0x0000820000047ab9 */ /* 0x000fe20000000a00 */
[----:B------:R-:W3:Y:S06]  /*0040*/  S2R R5, SR_CTAID.X ;  /* 0x0000000000057919 */ /* 0x000eec0000002500 */
[----:B------:R-:W4:Y:S08]  /*0050*/  LDC.64 R8, c[0x0][0x228] ;  /* 0x00008a00ff087b82 */ /* 0x000f300000000a00 */
[----:B------:R-:W5:Y:S01]  /*0060*/  LDC.64 R10, c[0x0][0x230] ;  /* 0x00008c00ff0a7b82 */ /* 0x000f620000000a00 */
[----:B-1----:R-:W-:-:S02]  /*0070*/  SHF.L.U32 R0, R0, 0x1, RZ ;  /* 0x0000000100007819 */ /* 0x002fc400000006ff */
[----:B---3--:R-:W-:Y:S02]  /*0080*/  SHF.R.S32.HI R3, RZ, 0x16, R5 ;  /* 0x00000016ff037819 */ /* 0x008fe40000011405 */
[----:B------:R-:W-:Y:S02]  /*0090*/  LOP3.LUT R0, R0, 0x1fe, RZ, 0xc0, !PT ;  /* 0x000001fe00007812 */ /* 0x000fe400078ec0ff */
[----:B------:R-:W-:Y:S02]  /*00a0*/  SGXT R3, R3, 0x1 ;  /* 0x000000010303781a */ /* 0x000fe40000000200 */
[----:B------:R-:W-:Y:S02]  /*00b0*/  LEA R0, R5, R0, 0x9 ;  /* 0x0000000005007211 */ /* 0x000fe400078e48ff */
[----:B------:R-:W1:Y:S02]  /*00c0*/  LDC.64 R4, c[0x0][0x218] ;  /* 0x00008600ff047b82 */ /* 0x000e640000000a00 */
[----:B------:R-:W-:-:S04]  /*00d0*/  LEA.HI R3, R3, R0, RZ, 0x6 ;  /* 0x0000000003037211 */ /* 0x000fc800078f30ff */
[--C-:B------:R-:W-:Y:S02]  /*00e0*/  SHF.R.S32.HI R2, RZ, 0x6, R3.reuse ;  /* 0x00000006ff027819 */ /* 0x100fe40000011403 */
[----:B------:R-:W-:-:S04]  /*00f0*/  SHF.R.S32.HI R3, RZ, 0x1f, R3 ;  /* 0x0000001fff037819 */ /* 0x000fc80000011403 */
[----:B------:R-:W-:-:S04]  /*0100*/  LEA.HI R3, R3, R2, RZ, 0x9 ;  /* 0x0000000203037211 */ /* 0x000fc800078f48ff */
[----:B------:R-:W-:-:S04]  /*0110*/  LOP3.LUT R3, R3, 0xfffffe00, RZ, 0xc0, !PT ;  /* 0xfffffe0003037812 */ /* 0x000fc800078ec0ff */
[----:B------:R-:W-:Y:S02]  /*0120*/  IADD3 R13, R2, -R3, RZ ;  /* 0x80000003020d7210 */ /* 0x000fe40007ffe0ff */
[----:B------:R-:W3:Y:S03]  /*0130*/  LDC.64 R2, c[0x0][0x210] ;  /* 0x00008400ff027b82 */ /* 0x000ee60000000a00 */
[----:B--2---:R-:W-:-:S06]  /*0140*/  IMAD.WIDE R6, R13, 0x4, R6 ;  /* 0x000000040d067825 */ /* 0x004fcc00078e0206 */
[----:B------:R-:W2:Y:S01]  /*0150*/  LDG.E.EL R6, desc[UR4][R6.64] ;  /* 0x0000000406067981 */ /* 0x000ea2000c2e1900 */
[----:B-1----:R-:W-:-:S05]  /*0160*/  IMAD.WIDE R4, R13, 0x4, R4 ;  /* 0x000000040d047825 */ /* 0x002fca00078e0204 */
[----:B------:R1:W2:Y:S01]  /*0170*/  LDG.E.EL R12, desc[UR4][R4.64] ;  /* 0x00000004040c7981 */ /* 0x0002a2000c2e1900 */
[----:B---3--:R-:W-:Y:S01]  /*0180*/  IMAD.WIDE R2, R0, 0x4, R2 ;  /* 0x0000000400027825 */ /* 0x008fe200078e0202 */
[----:B------:R-:W-:Y:S01]  /*0190*/  HFMA2.MMA R14, -RZ, RZ, 1.625, 0 ;  /* 0x3e800000ff0e7435 */ /* 0x000fe200000001ff */
[----:B-1----:R-:W1:Y:S04]  /*01a0*/  LDC.64 R4, c[0x0][0x238] ;  /* 0x00008e00ff047b82 */ /* 0x002e680000000a00 */
[----:B------:R-:W3:Y:S01]  /*01b0*/  LDG.E.64 R2, desc[UR4][R2.64] ;  /* 0x0000000402027981 */ /* 0x000ee2000c1e1b00 */
[----:B----4-:R-:W-:-:S04]  /*01c0*/  IMAD.WIDE R8, R13, 0x4, R8 ;  /* 0x000000040d087825 */ /* 0x010fc800078e0208 */
[----:B-----5:R-:W-:Y:S02]  /*01d0*/  IMAD.WIDE R10, R13, 0x4, R10 ;  /* 0x000000040d0a7825 */ /* 0x020fe400078e020a */
[----:B------:R-:W4:Y:S04]  /*01e0*/  LDG.E.EL R8, desc[UR4][R8.64] ;  /* 0x0000000408087981 */ /* 0x000f28000c2e1900 */
[----:B------:R-:W4:Y:S01]  /*01f0*/  LDG.E.EL R11, desc[UR4][R10.64] ;  /* 0x000000040a0b7981 */ /* 0x000f22000c2e1900 */
[----:B-1----:R-:W-:-:S04]  /*0200*/  IMAD.WIDE R4, R0, 0x4, R4 ;  /* 0x0000000400047825 */ /* 0x002fc800078e0204 */
[----:B--2---:R-:W-:-:S04]  /*0210*/  FADD R6, R6, 9.9999997473787516356e-06 ;  /* 0x3727c5ac06067421 */ /* 0x004fc80000000000 */
[----:B------:R-:W1:Y:S02]  /*0220*/  MUFU.SQRT R7, R6 ;  /* 0x0000000600077308 */ /* 0x000e640000002000 */
[C---:B-1----:R-:W-:Y:S02]  /*0230*/  FSETP.GT.AND P0, PT, R7.reuse, 8.50705917302346158658e+37, PT ;  /* 0x7e8000000700780b */ /* 0x042fe40003f04000 */
[----:B------:R-:W-:-:S11]  /*0240*/  FSETP.GEU.AND P1, PT, R7, 1.175494350822287508e-38, PT ;  /* 0x008000000700780b */ /* 0x000fd60003f2e000 */
[----:B------:R-:W-:-:S04]  /*0250*/  @P0 FMUL R7, R7, 0.25 ;  /* 0x3e80000007070820 */ /* 0x000fc80000400000 */
[----:B------:R-:W-:-:S06]  /*0260*/  @!P1 FMUL R7, R7, 16777216 ;  /* 0x4b80000007079820 */ /* 0x000fcc0000400000 */
[----:B------:R-:W1:Y:S01]  /*0270*/  MUFU.RCP R7, R7 ;  /* 0x0000000700077308 */ /* 0x000e620000001000 */
[----:B------:R-:W-:Y:S01]  /*0280*/  FSEL R14, R14, 1, P0 ;  /* 0x3f8000000e0e7808 */ /* 0x000fe20000000000 */
[----:B---3--:R-:W-:-:S04]  /*0290*/  FADD R2, R2, -R12 ;  /* 0x8000000c02027221 */ /* 0x008fc80000000000 */
[----:B------:R-:W-:Y:S01]  /*02a0*/  @!P1 FMUL R14, R14, 16777216 ;  /* 0x4b8000000e0e9820 */ /* 0x000fe20000400000 */
[----:B------:R-:W-:-:S03]  /*02b0*/  FADD R3, R3, -R12 ;  /* 0x8000000c03037221 */ /* 0x000fc60000000000 */
[----:B-1----:R-:W-:-:S04]  /*02c0*/  FMUL R14, R7, R14 ;  /* 0x0000000e070e7220 */ /* 0x002fc80000400000 */
[-C--:B------:R-:W-:Y:S01]  /*02d0*/  FMUL R2, R2, R14.reuse ;  /* 0x0000000e02027220 */ /* 0x080fe20000400000 */
[----:B------:R-:W-:-:S03]  /*02e0*/  FMUL R14, R3, R14 ;  /* 0x0000000e030e7220 */ /* 0x000fc60000400000 */
[C-C-:B----4-:R-:W-:Y:S01]  /*02f0*/  FFMA R2, R8.reuse, R2, R11.reuse ;  /* 0x0000000208027223 */ /* 0x150fe2000000000b */
[----:B------:R-:W-:-:S04]  /*0300*/  FFMA R14, R8, R14, R11 ;  /* 0x0000000e080e7223 */ /* 0x000fc8000000000b */
[----:B------:R-:W-:Y:S02]  /*0310*/  FSETP.GEU.AND P0, PT, R2, RZ, PT ;  /* 0x000000ff0200720b */ /* 0x000fe40003f0e000 */
[----:B------:R-:W-:Y:S02]  /*0320*/  FSETP.GEU.AND P1, PT, R14, RZ, PT ;  /* 0x000000ff0e00720b */ /* 0x000fe40003f2e000 */
[----:B------:R-:W-:Y:S02]  /*0330*/  FSEL R2, R2, RZ, P0 ;  /* 0x000000ff02027208 */ /* 0x000fe40000000000 */
[----:B------:R-:W-:-:S05]  /*0340*/  FSEL R3, R14, RZ, P1 ;  /* 0x000000ff0e037208 */ /* 0x000fca0000800000 */
[----:B------:R-:W-:Y:S01]  /*0350*/  STG.E.64 desc[UR4][R4.64], R2 ;  /* 0x0000000204007986 */ /* 0x000fe2000c101b04 */
[----:B------:R-:W-:Y:S05]  /*0360*/  EXIT ;  /* 0x000000000000794d */ /* 0x000fea0003800000 */
.L_x_0:
[----:B------:R-:W-:-:S00]  /*0370*/  BRA `(.L_x_0) ;  /* 0xfffffffc00fc7947 */ /* 0x000fc0000383ffff */
[----:B------:R-:W-:-:S00]  /*0380*/  NOP ;  /* 0x0000000000007918 */ /* 0x000fc00000000000 */
[----:B------:R-:W-:-:S00]  /*0390*/  NOP ;  /* 0x0000000000007918 */ /* 0x000fc00000000000 */
[----:B------:R-:W-:-:S00]  /*03a0*/  NOP ;  /* 0x0000000000007918 */ /* 0x000fc00000000000 */
[----:B------:R-:W-:-:S00]  /*03b0*/  NOP ;  /* 0x0000000000007918 */ /* 0x000fc00000000000 */
[----:B------:R-:W-:-:S00]  /*03c0*/  NOP ;  /* 0x0000000000007918 */ /* 0x000fc00000000000 */
[----:B------:R-:W-:-:S00]  /*03d0*/  NOP ;  /* 0x0000000000007918 */ /* 0x000fc00000000000 */
[----:B------:R-:W-:-:S00]  /*03e0*/  NOP ;  /* 0x0000000000007918 */ /* 0x000fc00000000000 */
[----:B------:R-:W-:-:S00]  /*03f0*/  NOP ;  /* 0x0000000000007918 */ /* 0x000fc00000000000 */
.L_x_1:


//--------------------- .nv.global.init           --------------------------
	.section	.nv.global.init,"aw",@progbits
.nv.global.init:
	.type		_$_str,@object
	.size		_$_str,(_$_str_$_2 - _$_str)
_$_str:
        /*0000*/ 	.byte	0x5f, 0x5f, 0x43, 0x55, 0x44, 0x41, 0x5f, 0x46, 0x54, 0x5a, 0x00
	.type		_$_str_$_2,@object
	.size		_$_str_$_2,(.L_1 - _$_str_$_2)
_$_str_$_2:
        /*000b*/ 	.byte	0x5f, 0x5f, 0x43, 0x55, 0x44, 0x41, 0x5f, 0x50, 0x52, 0x45, 0x43, 0x5f, 0x53, 0x51, 0x52, 0x54
        /*001b*/ 	.byte	0x00
.L_1:


//--------------------- .nv.constant0.triton_poi_fused__native_batch_norm_legit_no_training_relu_12 --------------------------
	.section	.nv.constant0.triton_poi_fused__native_batch_norm_legit_no_training_relu_12,"a",@progbits
	.sectionflags	@""
	.align	4
.nv.constant0.triton_poi_fused__native_batch_norm_legit_no_training_relu_12:
	.zero		580
